//
// Generated by NVIDIA NVVM Compiler
//
// Compiler Build ID: CL-36424714
// Cuda compilation tools, release 13.0, V13.0.88
// Based on NVVM 20.0.0
//

.version 9.0
.target sm_100
.address_size 64

	// .globl	_Z14print_my_indexv
.extern .func  (.param .b32 func_retval0) vprintf
(
	.param .b64 vprintf_param_0,
	.param .b64 vprintf_param_1
)
;
.global .align 1 .b8 $str[27] = {109, 121, 32, 105, 100, 32, 58, 37, 100, 32, 44, 32, 98, 108, 111, 99, 107, 95, 105, 100, 32, 58, 37, 100, 32, 10};

.visible .entry _Z14print_my_indexv()
{
	.local .align 8 .b8 	__local_depot0[8];
	.reg .b64 	%SP;
	.reg .b64 	%SPL;
	.reg .b32 	%r<5>;
	.reg .b64 	%rd<5>;

	mov.u64 	%SPL, __local_depot0;
	cvta.local.u64 	%SP, %SPL;
	add.u64 	%rd1, %SP, 0;
	add.u64 	%rd2, %SPL, 0;
	mov.u32 	%r1, %tid.x;
	mov.u32 	%r2, %ctaid.x;
	st.local.v2.u32 	[%rd2], {%r1, %r2};
	mov.u64 	%rd3, $str;
	cvta.global.u64 	%rd4, %rd3;
	{ // callseq 0, 0
	.param .b64 param0;
	st.param.b64 	[param0], %rd4;
	.param .b64 param1;
	st.param.b64 	[param1], %rd1;
	.param .b32 retval0;
	call.uni (retval0), 
	vprintf, 
	(
	param0, 
	param1
	);
	ld.param.b32 	%r3, [retval0];
	} // callseq 0
	ret;

}


// ===== COMPILED SASS (sm_100) =====

	.target	sm_100

	.elftype	@"ET_EXEC"


//--------------------- .note.nv.tkinfo           --------------------------
	.section	.note.nv.tkinfo,"",@"SHT_NOTE"
	.sectionflags	@"SHF_NOTE_NV_TKINFO"
	.tkinfo
        /*0018*/ 	.word	0x00000002
        /*0030*/ 	.string	""
        /*0030*/ 	.string	"ptxas"
        /*0030*/ 	.string	"Cuda compilation tools, release 13.0, V13.0.88"
        /*0030*/ 	.string	"Build cuda_13.0.r13.0/compiler.36424714_0"
        /*0030*/ 	.string	"-arch sm_100 -m 64 "



//--------------------- .note.nv.cuinfo           --------------------------
	.section	.note.nv.cuinfo,"",@"SHT_NOTE"
	.sectionflags	@"SHF_NOTE_NV_CUINFO"
        /*0018*/ 	.short	0x0002
        /*001a*/ 	.short	0x0064
        /*001c*/ 	.short	0x0082
	.zero		2


//--------------------- .nv.info                  --------------------------
	.section	.nv.info,"",@"SHT_CUDA_INFO"
	.align	4


	//----- nvinfo : EIATTR_REGCOUNT
	.align		4
        /*0000*/ 	.byte	0x04, 0x2f
        /*0002*/ 	.short	(.L_2 - .L_1)
	.align		4
.L_1:
        /*0004*/ 	.word	index@(_Z14print_my_indexv)
        /*0008*/ 	.word	0x00000018


	//----- nvinfo : EIATTR_FRAME_SIZE
	.align		4
.L_2:
        /*000c*/ 	.byte	0x04, 0x11
        /*000e*/ 	.short	(.L_4 - .L_3)
	.align		4
.L_3:
        /*0010*/ 	.word	index@(_Z14print_my_indexv)
        /*0014*/ 	.word	0x00000008


	//----- nvinfo : EIATTR_MIN_STACK_SIZE
	.align		4
.L_4:
        /*0018*/ 	.byte	0x04, 0x12
        /*001a*/ 	.short	(.L_6 - .L_5)
	.align		4
.L_5:
        /*001c*/ 	.word	index@(_Z14print_my_indexv)
        /*0020*/ 	.word	0x00000008
.L_6:


//--------------------- .nv.compat                --------------------------
	.section	.nv.compat,"",@"SHT_CUDA_COMPAT_INFO"
	.align	4
        /*0000*/ 	.byte	0x02, 0x09, 0x00, 0x00, 0x02, 0x02, 0x01, 0x00, 0x02, 0x05, 0x05, 0x00, 0x03, 0x07, 0x01, 0x01
        /*0010*/ 	.byte	0x02, 0x03, 0x00, 0x00, 0x02, 0x06, 0x01, 0x00, 0x04, 0x0b, 0x08, 0x00, 0x09, 0x00, 0x00, 0x00
        /*0020*/ 	.byte	0x00, 0x00, 0x00, 0x00


//--------------------- .nv.info._Z14print_my_indexv --------------------------
	.section	.nv.info._Z14print_my_indexv,"",@"SHT_CUDA_INFO"
	.sectionflags	@""
	.align	4


	//----- nvinfo : EIATTR_CUDA_API_VERSION
	.align		4
        /*0000*/ 	.byte	0x04, 0x37
        /*0002*/ 	.short	(.L_8 - .L_7)
.L_7:
        /*0004*/ 	.word	0x00000082


	//----- nvinfo : EIATTR_SPARSE_MMA_MASK
	.align		4
.L_8:
        /*0008*/ 	.byte	0x03, 0x50
        /*000a*/ 	.short	0x0000


	//----- nvinfo : EIATTR_MAXREG_COUNT
	.align		4
        /*000c*/ 	.byte	0x03, 0x1b
        /*000e*/ 	.short	0x00ff


	//----- nvinfo : EIATTR_EXTERNS
	.align		4
        /*0010*/ 	.byte	0x04, 0x0f
        /*0012*/ 	.short	(.L_10 - .L_9)


	//   ....[0]....
	.align		4
.L_9:
        /*0014*/ 	.word	index@(vprintf)


	//----- nvinfo : EIATTR_MERCURY_ISA_VERSION
	.align		4
.L_10:
        /*0018*/ 	.byte	0x03, 0x5f
        /*001a*/ 	.short	0x0101


	//----- nvinfo : EIATTR_VRC_CTA_INIT_COUNT
	.align		4
        /*001c*/ 	.byte	0x02, 0x4a
	.zero		1
	.zero		1


	//----- nvinfo : EIATTR_SYSCALL_OFFSETS
	.align		4
        /*0020*/ 	.byte	0x04, 0x46
        /*0022*/ 	.short	(.L_12 - .L_11)


	//   ....[0]....
.L_11:
        /*0024*/ 	.word	0x000000f0


	//----- nvinfo : EIATTR_EXIT_INSTR_OFFSETS
	.align		4
.L_12:
        /*0028*/ 	.byte	0x04, 0x1c
        /*002a*/ 	.short	(.L_14 - .L_13)


	//   ....[0]....
.L_13:
        /*002c*/ 	.word	0x00000100


	//----- nvinfo : EIATTR_SW_WAR
	.align		4
.L_14:
        /*0030*/ 	.byte	0x04, 0x36
        /*0032*/ 	.short	(.L_16 - .L_15)
.L_15:
        /*0034*/ 	.word	0x00000008
.L_16:


//--------------------- .nv.callgraph             --------------------------
	.section	.nv.callgraph,"",@"SHT_CUDA_CALLGRAPH"
	.align	4
	.sectionentsize	8
	.align		4
        /*0000*/ 	.word	0x00000000
	.align		4
        /*0004*/ 	.word	0xffffffff
	.align		4
        /*0008*/ 	.word	index@(_Z14print_my_indexv)
	.align		4
        /*000c*/ 	.word	index@(vprintf)
	.align		4
        /*0010*/ 	.word	0x00000000
	.align		4
        /*0014*/ 	.word	0xfffffffe
	.align		4
        /*0018*/ 	.word	0x00000000
	.align		4
        /*001c*/ 	.word	0xfffffffd
	.align		4
        /*0020*/ 	.word	0x00000000
	.align		4
        /*0024*/ 	.word	0xfffffffc


//--------------------- .nv.constant4             --------------------------
	.section	.nv.constant4,"a",@progbits
	.align	8
	.align		8
.nv.constant4:
        /*0000*/ 	.dword	vprintf
	.align		8
        /*0008*/ 	.dword	$str


//--------------------- .text._Z14print_my_indexv --------------------------
	.section	.text._Z14print_my_indexv,"ax",@progbits
	.align	128
        .global         _Z14print_my_indexv
        .type           _Z14print_my_indexv,@function
        .size           _Z14print_my_indexv,(.L_x_2 - _Z14print_my_indexv)
        .other          _Z14print_my_indexv,@"STO_CUDA_ENTRY STV_DEFAULT"
_Z14print_my_indexv:
.text._Z14print_my_indexv:
[----:B------:R-:W0:Y:S01]  /*0000*/  LDC R1, c[0x0][0x37c] ;  /* 0x0000df00ff017b82 */ /* 0x000e220000000800 */
[----:B------:R-:W1:Y:S01]  /*0010*/  S2R R8, SR_TID.X ;  /* 0x0000000000087919 */ /* 0x000e620000002100 */
[----:B0-----:R-:W-:Y:S01]  /*0020*/  VIADD R1, R1, 0xfffffff8 ;  /* 0xfffffff801017836 */ /* 0x001fe20000000000 */
[----:B------:R-:W-:Y:S01]  /*0030*/  MOV R0, 0x0 ;  /* 0x0000000000007802 */ /* 0x000fe20000000f00 */
[----:B------:R-:W0:Y:S01]  /*0040*/  LDCU UR4, c[0x0][0x2f8] ;  /* 0x00005f00ff0477ac */ /* 0x000e220008000800 */
[----:B------:R-:W1:Y:S03]  /*0050*/  S2R R9, SR_CTAID.X ;  /* 0x0000000000097919 */ /* 0x000e660000002500 */
[----:B------:R2:W3:Y:S01]  /*0060*/  LDC.64 R2, c[0x4][R0] ;  /* 0x0100000000027b82 */ /* 0x0004e20000000a00 */
[----:B------:R-:W4:Y:S01]  /*0070*/  LDCU.64 UR6, c[0x4][0x8] ;  /* 0x01000100ff0677ac */ /* 0x000f220008000a00 */
[----:B------:R-:W5:Y:S01]  /*0080*/  LDCU UR5, c[0x0][0x2fc] ;  /* 0x00005f80ff0577ac */ /* 0x000f620008000800 */
[----:B0-----:R-:W-:Y:S01]  /*0090*/  IADD3 R6, P0, PT, R1, UR4, RZ ;  /* 0x0000000401067c10 */ /* 0x001fe2000ff1e0ff */
[----:B----4-:R-:W-:Y:S01]  /*00a0*/  IMAD.U32 R4, RZ, RZ, UR6 ;  /* 0x00000006ff047e24 */ /* 0x010fe2000f8e00ff */
[----:B------:R-:W-:-:S03]  /*00b0*/  MOV R5, UR7 ;  /* 0x0000000700057c02 */ /* 0x000fc60008000f00 */
[----:B-----5:R-:W-:Y:S01]  /*00c0*/  IMAD.X R7, RZ, RZ, UR5, P0 ;  /* 0x00000005ff077e24 */ /* 0x020fe200080e06ff */
[----:B-1----:R2:W-:Y:S07]  /*00d0*/  STL.64 [R1], R8 ;  /* 0x0000000801007387 */ /* 0x0025ee0000100a00 */
[----:B------:R-:W-:-:S07]  /*00e0*/  LEPC R20, `(.L_x_0) ;  /* 0x000000001014794e */ /* 0x000fce0000000000 */
[----:B--23--:R-:W-:Y:S05]  /*00f0*/  CALL.ABS.NOINC R2 ;  /* 0x0000000002007343 */ /* 0x00cfea0003c00000 */
.L_x_0:
[----:B------:R-:W-:Y:S05]  /*0100*/  EXIT ;  /* 0x000000000000794d */ /* 0x000fea0003800000 */
.L_x_1:
[----:B------:R-:W-:-:S00]  /*0110*/  BRA `(.L_x_1) ;  /* 0xfffffffc00fc7947 */ /* 0x000fc0000383ffff */
[----:B------:R-:W-:-:S00]  /*0120*/  NOP ;  /* 0x0000000000007918 */ /* 0x000fc00000000000 */
        /* <DEDUP_REMOVED lines=13> */
.L_x_2:


//--------------------- .nv.global.init           --------------------------
	.section	.nv.global.init,"aw",@progbits
.nv.global.init:
	.type		$str,@object
	.size		$str,(.L_0 - $str)
$str:
        /*0000*/ 	.byte	0x6d, 0x79, 0x20, 0x69, 0x64, 0x20, 0x3a, 0x25, 0x64, 0x20, 0x2c, 0x20, 0x62, 0x6c, 0x6f, 0x63
        /*0010*/ 	.byte	0x6b, 0x5f, 0x69, 0x64, 0x20, 0x3a, 0x25, 0x64, 0x20, 0x0a, 0x00
.L_0:


//--------------------- .nv.shared.reserved.0     --------------------------
	.section	.nv.shared.reserved.0,"aw",@nobits
	.weak		__nv_reservedSMEM_offset_0_alias
	.size		__nv_reservedSMEM_offset_0_alias, 0, 64
	.other		__nv_reservedSMEM_offset_0_alias,@"STO_CUDA_RESERVED_SHARED STV_DEFAULT"
__nv_reservedSMEM_offset_0_alias:
	.zero		0
	.zero		64


//--------------------- .nv.constant0._Z14print_my_indexv --------------------------
	.section	.nv.constant0._Z14print_my_indexv,"a",@progbits
	.sectionflags	@""
	.align	4
.nv.constant0._Z14print_my_indexv:
	.zero		896


//--------------------- SYMBOLS --------------------------

	.type		.nv.reservedSmem.offset0,@object
	.size		.nv.reservedSmem.offset0,0x4
	.type		vprintf,@function
